//
// Generated by NVIDIA NVVM Compiler
//
// Compiler Build ID: CL-36424714
// Cuda compilation tools, release 13.0, V13.0.88
// Based on NVVM 20.0.0
//

.version 9.0
.target sm_100
.address_size 64

	// .globl	_Z13reverseMatrizPiS_S_i

.visible .entry _Z13reverseMatrizPiS_S_i(
	.param .u64 .ptr .align 1 _Z13reverseMatrizPiS_S_i_param_0,
	.param .u64 .ptr .align 1 _Z13reverseMatrizPiS_S_i_param_1,
	.param .u64 .ptr .align 1 _Z13reverseMatrizPiS_S_i_param_2,
	.param .u32 _Z13reverseMatrizPiS_S_i_param_3
)
{
	.reg .b32 	%r<11>;
	.reg .b64 	%rd<13>;

	ld.param.u64 	%rd1, [_Z13reverseMatrizPiS_S_i_param_0];
	ld.param.u64 	%rd2, [_Z13reverseMatrizPiS_S_i_param_1];
	ld.param.u64 	%rd3, [_Z13reverseMatrizPiS_S_i_param_2];
	ld.param.u32 	%r1, [_Z13reverseMatrizPiS_S_i_param_3];
	cvta.to.global.u64 	%rd4, %rd3;
	cvta.to.global.u64 	%rd5, %rd2;
	cvta.to.global.u64 	%rd6, %rd1;
	mov.u32 	%r2, %tid.x;
	mov.u32 	%r3, %ctaid.x;
	mov.u32 	%r4, %ntid.x;
	mad.lo.s32 	%r5, %r3, %r4, %r2;
	not.b32 	%r6, %r5;
	add.s32 	%r7, %r1, %r6;
	mul.wide.s32 	%rd7, %r7, 4;
	add.s64 	%rd8, %rd6, %rd7;
	ld.global.u32 	%r8, [%rd8];
	mul.wide.s32 	%rd9, %r5, 4;
	add.s64 	%rd10, %rd5, %rd9;
	st.global.u32 	[%rd10], %r8;
	add.s64 	%rd11, %rd6, %rd9;
	ld.global.u32 	%r9, [%rd11];
	add.s32 	%r10, %r9, %r8;
	add.s64 	%rd12, %rd4, %rd9;
	st.global.u32 	[%rd12], %r10;
	ret;

}


// ===== COMPILED SASS (sm_100) =====

	.target	sm_100

	.elftype	@"ET_EXEC"


//--------------------- .note.nv.tkinfo           --------------------------
	.section	.note.nv.tkinfo,"",@"SHT_NOTE"
	.sectionflags	@"SHF_NOTE_NV_TKINFO"
	.tkinfo
        /*0018*/ 	.word	0x00000002
        /*0030*/ 	.string	""
        /*0030*/ 	.string	"ptxas"
        /*0030*/ 	.string	"Cuda compilation tools, release 13.0, V13.0.88"
        /*0030*/ 	.string	"Build cuda_13.0.r13.0/compiler.36424714_0"
        /*0030*/ 	.string	"-arch sm_100 -m 64 "



//--------------------- .note.nv.cuinfo           --------------------------
	.section	.note.nv.cuinfo,"",@"SHT_NOTE"
	.sectionflags	@"SHF_NOTE_NV_CUINFO"
        /*0018*/ 	.short	0x0002
        /*001a*/ 	.short	0x0064
        /*001c*/ 	.short	0x0082
	.zero		2


//--------------------- .nv.info                  --------------------------
	.section	.nv.info,"",@"SHT_CUDA_INFO"
	.align	4


	//----- nvinfo : EIATTR_REGCOUNT
	.align		4
        /*0000*/ 	.byte	0x04, 0x2f
        /*0002*/ 	.short	(.L_1 - .L_0)
	.align		4
.L_0:
        /*0004*/ 	.word	index@(_Z13reverseMatrizPiS_S_i)
        /*0008*/ 	.word	0x0000000e


	//----- nvinfo : EIATTR_FRAME_SIZE
	.align		4
.L_1:
        /*000c*/ 	.byte	0x04, 0x11
        /*000e*/ 	.short	(.L_3 - .L_2)
	.align		4
.L_2:
        /*0010*/ 	.word	index@(_Z13reverseMatrizPiS_S_i)
        /*0014*/ 	.word	0x00000000


	//----- nvinfo : EIATTR_MIN_STACK_SIZE
	.align		4
.L_3:
        /*0018*/ 	.byte	0x04, 0x12
        /*001a*/ 	.short	(.L_5 - .L_4)
	.align		4
.L_4:
        /*001c*/ 	.word	index@(_Z13reverseMatrizPiS_S_i)
        /*0020*/ 	.word	0x00000000
.L_5:


//--------------------- .nv.compat                --------------------------
	.section	.nv.compat,"",@"SHT_CUDA_COMPAT_INFO"
	.align	4
        /*0000*/ 	.byte	0x02, 0x09, 0x00, 0x00, 0x02, 0x02, 0x01, 0x00, 0x02, 0x05, 0x05, 0x00, 0x03, 0x07, 0x01, 0x01
        /*0010*/ 	.byte	0x02, 0x03, 0x00, 0x00, 0x02, 0x06, 0x01, 0x00, 0x04, 0x0b, 0x08, 0x00, 0x09, 0x00, 0x00, 0x00
        /*0020*/ 	.byte	0x00, 0x00, 0x00, 0x00


//--------------------- .nv.info._Z13reverseMatrizPiS_S_i --------------------------
	.section	.nv.info._Z13reverseMatrizPiS_S_i,"",@"SHT_CUDA_INFO"
	.sectionflags	@""
	.align	4


	//----- nvinfo : EIATTR_CUDA_API_VERSION
	.align		4
        /*0000*/ 	.byte	0x04, 0x37
        /*0002*/ 	.short	(.L_7 - .L_6)
.L_6:
        /*0004*/ 	.word	0x00000082


	//----- nvinfo : EIATTR_KPARAM_INFO
	.align		4
.L_7:
        /*0008*/ 	.byte	0x04, 0x17
        /*000a*/ 	.short	(.L_9 - .L_8)
.L_8:
        /*000c*/ 	.word	0x00000000
        /*0010*/ 	.short	0x0003
        /*0012*/ 	.short	0x0018
        /*0014*/ 	.byte	0x00, 0xf0, 0x11, 0x00


	//----- nvinfo : EIATTR_KPARAM_INFO
	.align		4
.L_9:
        /*0018*/ 	.byte	0x04, 0x17
        /*001a*/ 	.short	(.L_11 - .L_10)
.L_10:
        /*001c*/ 	.word	0x00000000
        /*0020*/ 	.short	0x0002
        /*0022*/ 	.short	0x0010
        /*0024*/ 	.byte	0x00, 0xf5, 0x21, 0x00


	//----- nvinfo : EIATTR_KPARAM_INFO
	.align		4
.L_11:
        /*0028*/ 	.byte	0x04, 0x17
        /*002a*/ 	.short	(.L_13 - .L_12)
.L_12:
        /*002c*/ 	.word	0x00000000
        /*0030*/ 	.short	0x0001
        /*0032*/ 	.short	0x0008
        /*0034*/ 	.byte	0x00, 0xf5, 0x21, 0x00


	//----- nvinfo : EIATTR_KPARAM_INFO
	.align		4
.L_13:
        /*0038*/ 	.byte	0x04, 0x17
        /*003a*/ 	.short	(.L_15 - .L_14)
.L_14:
        /*003c*/ 	.word	0x00000000
        /*0040*/ 	.short	0x0000
        /*0042*/ 	.short	0x0000
        /*0044*/ 	.byte	0x00, 0xf5, 0x21, 0x00


	//----- nvinfo : EIATTR_SPARSE_MMA_MASK
	.align		4
.L_15:
        /*0048*/ 	.byte	0x03, 0x50
        /*004a*/ 	.short	0x0000


	//----- nvinfo : EIATTR_MAXREG_COUNT
	.align		4
        /*004c*/ 	.byte	0x03, 0x1b
        /*004e*/ 	.short	0x00ff


	//----- nvinfo : EIATTR_MERCURY_ISA_VERSION
	.align		4
        /*0050*/ 	.byte	0x03, 0x5f
        /*0052*/ 	.short	0x0101


	//----- nvinfo : EIATTR_VRC_CTA_INIT_COUNT
	.align		4
        /*0054*/ 	.byte	0x02, 0x4a
	.zero		1
	.zero		1


	//----- nvinfo : EIATTR_EXIT_INSTR_OFFSETS
	.align		4
        /*0058*/ 	.byte	0x04, 0x1c
        /*005a*/ 	.short	(.L_17 - .L_16)


	//   ....[0]....
.L_16:
        /*005c*/ 	.word	0x00000150


	//----- nvinfo : EIATTR_CBANK_PARAM_SIZE
	.align		4
.L_17:
        /*0060*/ 	.byte	0x03, 0x19
        /*0062*/ 	.short	0x001c


	//----- nvinfo : EIATTR_PARAM_CBANK
	.align		4
        /*0064*/ 	.byte	0x04, 0x0a
        /*0066*/ 	.short	(.L_19 - .L_18)
	.align		4
.L_18:
        /*0068*/ 	.word	index@(.nv.constant0._Z13reverseMatrizPiS_S_i)
        /*006c*/ 	.short	0x0380
        /*006e*/ 	.short	0x001c


	//----- nvinfo : EIATTR_SW_WAR
	.align		4
.L_19:
        /*0070*/ 	.byte	0x04, 0x36
        /*0072*/ 	.short	(.L_21 - .L_20)
.L_20:
        /*0074*/ 	.word	0x00000008
.L_21:


//--------------------- .nv.callgraph             --------------------------
	.section	.nv.callgraph,"",@"SHT_CUDA_CALLGRAPH"
	.align	4
	.sectionentsize	8
	.align		4
        /*0000*/ 	.word	0x00000000
	.align		4
        /*0004*/ 	.word	0xffffffff
	.align		4
        /*0008*/ 	.word	0x00000000
	.align		4
        /*000c*/ 	.word	0xfffffffe
	.align		4
        /*0010*/ 	.word	0x00000000
	.align		4
        /*0014*/ 	.word	0xfffffffd
	.align		4
        /*0018*/ 	.word	0x00000000
	.align		4
        /*001c*/ 	.word	0xfffffffc


//--------------------- .text._Z13reverseMatrizPiS_S_i --------------------------
	.section	.text._Z13reverseMatrizPiS_S_i,"ax",@progbits
	.align	128
        .global         _Z13reverseMatrizPiS_S_i
        .type           _Z13reverseMatrizPiS_S_i,@function
        .size           _Z13reverseMatrizPiS_S_i,(.L_x_1 - _Z13reverseMatrizPiS_S_i)
        .other          _Z13reverseMatrizPiS_S_i,@"STO_CUDA_ENTRY STV_DEFAULT"
_Z13reverseMatrizPiS_S_i:
.text._Z13reverseMatrizPiS_S_i:
[----:B------:R-:W-:Y:S01]  /*0000*/  LDC R1, c[0x0][0x37c] ;  /* 0x0000df00ff017b82 */ /* 0x000fe20000000800 */
[----:B------:R-:W0:Y:S07]  /*0010*/  S2R R11, SR_TID.X ;  /* 0x00000000000b7919 */ /* 0x000e2e0000002100 */
[----:B------:R-:W0:Y:S01]  /*0020*/  S2UR UR4, SR_CTAID.X ;  /* 0x00000000000479c3 */ /* 0x000e220000002500 */
[----:B------:R-:W1:Y:S07]  /*0030*/  LDCU UR6, c[0x0][0x398] ;  /* 0x00007300ff0677ac */ /* 0x000e6e0008000800 */
[----:B------:R-:W0:Y:S08]  /*0040*/  LDC R0, c[0x0][0x360] ;  /* 0x0000d800ff007b82 */ /* 0x000e300000000800 */
[----:B------:R-:W2:Y:S08]  /*0050*/  LDC.64 R6, c[0x0][0x380] ;  /* 0x0000e000ff067b82 */ /* 0x000eb00000000a00 */
[----:B------:R-:W3:Y:S01]  /*0060*/  LDC.64 R4, c[0x0][0x388] ;  /* 0x0000e200ff047b82 */ /* 0x000ee20000000a00 */
[----:B0-----:R-:W-:Y:S01]  /*0070*/  IMAD R11, R0, UR4, R11 ;  /* 0x00000004000b7c24 */ /* 0x001fe2000f8e020b */
[----:B------:R-:W0:Y:S06]  /*0080*/  LDCU.64 UR4, c[0x0][0x358] ;  /* 0x00006b00ff0477ac */ /* 0x000e2c0008000a00 */
[----:B------:R-:W4:Y:S01]  /*0090*/  LDC.64 R8, c[0x0][0x390] ;  /* 0x0000e400ff087b82 */ /* 0x000f220000000a00 */
[----:B------:R-:W-:-:S04]  /*00a0*/  LOP3.LUT R0, RZ, R11, RZ, 0x33, !PT ;  /* 0x0000000bff007212 */ /* 0x000fc800078e33ff */
[----:B-1----:R-:W-:-:S05]  /*00b0*/  IADD3 R3, PT, PT, R0, UR6, RZ ;  /* 0x0000000600037c10 */ /* 0x002fca000fffe0ff */
[----:B--2---:R-:W-:-:S06]  /*00c0*/  IMAD.WIDE R2, R3, 0x4, R6 ;  /* 0x0000000403027825 */ /* 0x004fcc00078e0206 */
[----:B0-----:R-:W2:Y:S01]  /*00d0*/  LDG.E R3, desc[UR4][R2.64] ;  /* 0x0000000402037981 */ /* 0x001ea2000c1e1900 */
[----:B---3--:R-:W-:-:S04]  /*00e0*/  IMAD.WIDE R4, R11, 0x4, R4 ;  /* 0x000000040b047825 */ /* 0x008fc800078e0204 */
[C---:B------:R-:W-:Y:S01]  /*00f0*/  IMAD.WIDE R6, R11.reuse, 0x4, R6 ;  /* 0x000000040b067825 */ /* 0x040fe200078e0206 */
[----:B--2---:R-:W-:Y:S05]  /*0100*/  STG.E desc[UR4][R4.64], R3 ;  /* 0x0000000304007986 */ /* 0x004fea000c101904 */
[----:B------:R-:W2:Y:S01]  /*0110*/  LDG.E R6, desc[UR4][R6.64] ;  /* 0x0000000406067981 */ /* 0x000ea2000c1e1900 */
[----:B----4-:R-:W-:Y:S01]  /*0120*/  IMAD.WIDE R8, R11, 0x4, R8 ;  /* 0x000000040b087825 */ /* 0x010fe200078e0208 */
[----:B--2---:R-:W-:-:S05]  /*0130*/  IADD3 R11, PT, PT, R3, R6, RZ ;  /* 0x00000006030b7210 */ /* 0x004fca0007ffe0ff */
[----:B------:R-:W-:Y:S01]  /*0140*/  STG.E desc[UR4][R8.64], R11 ;  /* 0x0000000b08007986 */ /* 0x000fe2000c101904 */
[----:B------:R-:W-:Y:S05]  /*0150*/  EXIT ;  /* 0x000000000000794d */ /* 0x000fea0003800000 */
.L_x_0:
[----:B------:R-:W-:-:S00]  /*0160*/  BRA `(.L_x_0) ;  /* 0xfffffffc00fc7947 */ /* 0x000fc0000383ffff */
[----:B------:R-:W-:-:S00]  /*0170*/  NOP ;  /* 0x0000000000007918 */ /* 0x000fc00000000000 */
        /* <DEDUP_REMOVED lines=8> */
.L_x_1:


//--------------------- .nv.shared.reserved.0     --------------------------
	.section	.nv.shared.reserved.0,"aw",@nobits
	.weak		__nv_reservedSMEM_offset_0_alias
	.size		__nv_reservedSMEM_offset_0_alias, 0, 64
	.other		__nv_reservedSMEM_offset_0_alias,@"STO_CUDA_RESERVED_SHARED STV_DEFAULT"
__nv_reservedSMEM_offset_0_alias:
	.zero		0
	.zero		64


//--------------------- .nv.constant0._Z13reverseMatrizPiS_S_i --------------------------
	.section	.nv.constant0._Z13reverseMatrizPiS_S_i,"a",@progbits
	.sectionflags	@""
	.align	4
.nv.constant0._Z13reverseMatrizPiS_S_i:
	.zero		924


//--------------------- SYMBOLS --------------------------

	.type		.nv.reservedSmem.offset0,@object
	.size		.nv.reservedSmem.offset0,0x4
